//
// Generated by NVIDIA NVVM Compiler
//
// Compiler Build ID: CL-36424714
// Cuda compilation tools, release 13.0, V13.0.88
// Based on NVVM 20.0.0
//

.version 9.0
.target sm_100
.address_size 64

	// .globl	_Z13device_globalPji

.visible .entry _Z13device_globalPji(
	.param .u64 .ptr .align 1 _Z13device_globalPji_param_0,
	.param .u32 _Z13device_globalPji_param_1
)
{
	.reg .b32 	%r<7>;
	.reg .b64 	%rd<5>;

	ld.param.u64 	%rd1, [_Z13device_globalPji_param_0];
	ld.param.u32 	%r1, [_Z13device_globalPji_param_1];
	cvta.to.global.u64 	%rd2, %rd1;
	mov.u32 	%r2, %ctaid.x;
	mov.u32 	%r3, %ntid.x;
	mov.u32 	%r4, %tid.x;
	mad.lo.s32 	%r5, %r2, %r3, %r4;
	rem.s32 	%r6, %r5, %r1;
	mul.wide.s32 	%rd3, %r6, 4;
	add.s64 	%rd4, %rd2, %rd3;
	st.global.u32 	[%rd4], %r5;
	ret;

}


// ===== COMPILED SASS (sm_100) =====

	.target	sm_100

	.elftype	@"ET_EXEC"


//--------------------- .note.nv.tkinfo           --------------------------
	.section	.note.nv.tkinfo,"",@"SHT_NOTE"
	.sectionflags	@"SHF_NOTE_NV_TKINFO"
	.tkinfo
        /*0018*/ 	.word	0x00000002
        /*0030*/ 	.string	""
        /*0030*/ 	.string	"ptxas"
        /*0030*/ 	.string	"Cuda compilation tools, release 13.0, V13.0.88"
        /*0030*/ 	.string	"Build cuda_13.0.r13.0/compiler.36424714_0"
        /*0030*/ 	.string	"-arch sm_100 -m 64 "



//--------------------- .note.nv.cuinfo           --------------------------
	.section	.note.nv.cuinfo,"",@"SHT_NOTE"
	.sectionflags	@"SHF_NOTE_NV_CUINFO"
        /*0018*/ 	.short	0x0002
        /*001a*/ 	.short	0x0064
        /*001c*/ 	.short	0x0082
	.zero		2


//--------------------- .nv.info                  --------------------------
	.section	.nv.info,"",@"SHT_CUDA_INFO"
	.align	4


	//----- nvinfo : EIATTR_REGCOUNT
	.align		4
        /*0000*/ 	.byte	0x04, 0x2f
        /*0002*/ 	.short	(.L_1 - .L_0)
	.align		4
.L_0:
        /*0004*/ 	.word	index@(_Z13device_globalPji)
        /*0008*/ 	.word	0x0000000c


	//----- nvinfo : EIATTR_FRAME_SIZE
	.align		4
.L_1:
        /*000c*/ 	.byte	0x04, 0x11
        /*000e*/ 	.short	(.L_3 - .L_2)
	.align		4
.L_2:
        /*0010*/ 	.word	index@(_Z13device_globalPji)
        /*0014*/ 	.word	0x00000000


	//----- nvinfo : EIATTR_MIN_STACK_SIZE
	.align		4
.L_3:
        /*0018*/ 	.byte	0x04, 0x12
        /*001a*/ 	.short	(.L_5 - .L_4)
	.align		4
.L_4:
        /*001c*/ 	.word	index@(_Z13device_globalPji)
        /*0020*/ 	.word	0x00000000
.L_5:


//--------------------- .nv.compat                --------------------------
	.section	.nv.compat,"",@"SHT_CUDA_COMPAT_INFO"
	.align	4
        /*0000*/ 	.byte	0x02, 0x09, 0x00, 0x00, 0x02, 0x02, 0x01, 0x00, 0x02, 0x05, 0x05, 0x00, 0x03, 0x07, 0x01, 0x01
        /*0010*/ 	.byte	0x02, 0x03, 0x00, 0x00, 0x02, 0x06, 0x01, 0x00, 0x04, 0x0b, 0x08, 0x00, 0x09, 0x00, 0x00, 0x00
        /*0020*/ 	.byte	0x00, 0x00, 0x00, 0x00


//--------------------- .nv.info._Z13device_globalPji --------------------------
	.section	.nv.info._Z13device_globalPji,"",@"SHT_CUDA_INFO"
	.sectionflags	@""
	.align	4


	//----- nvinfo : EIATTR_CUDA_API_VERSION
	.align		4
        /*0000*/ 	.byte	0x04, 0x37
        /*0002*/ 	.short	(.L_7 - .L_6)
.L_6:
        /*0004*/ 	.word	0x00000082


	//----- nvinfo : EIATTR_KPARAM_INFO
	.align		4
.L_7:
        /*0008*/ 	.byte	0x04, 0x17
        /*000a*/ 	.short	(.L_9 - .L_8)
.L_8:
        /*000c*/ 	.word	0x00000000
        /*0010*/ 	.short	0x0001
        /*0012*/ 	.short	0x0008
        /*0014*/ 	.byte	0x00, 0xf0, 0x11, 0x00


	//----- nvinfo : EIATTR_KPARAM_INFO
	.align		4
.L_9:
        /*0018*/ 	.byte	0x04, 0x17
        /*001a*/ 	.short	(.L_11 - .L_10)
.L_10:
        /*001c*/ 	.word	0x00000000
        /*0020*/ 	.short	0x0000
        /*0022*/ 	.short	0x0000
        /*0024*/ 	.byte	0x00, 0xf5, 0x21, 0x00


	//----- nvinfo : EIATTR_SPARSE_MMA_MASK
	.align		4
.L_11:
        /*0028*/ 	.byte	0x03, 0x50
        /*002a*/ 	.short	0x0000


	//----- nvinfo : EIATTR_MAXREG_COUNT
	.align		4
        /*002c*/ 	.byte	0x03, 0x1b
        /*002e*/ 	.short	0x00ff


	//----- nvinfo : EIATTR_MERCURY_ISA_VERSION
	.align		4
        /*0030*/ 	.byte	0x03, 0x5f
        /*0032*/ 	.short	0x0101


	//----- nvinfo : EIATTR_VRC_CTA_INIT_COUNT
	.align		4
        /*0034*/ 	.byte	0x02, 0x4a
	.zero		1
	.zero		1


	//----- nvinfo : EIATTR_EXIT_INSTR_OFFSETS
	.align		4
        /*0038*/ 	.byte	0x04, 0x1c
        /*003a*/ 	.short	(.L_13 - .L_12)


	//   ....[0]....
.L_12:
        /*003c*/ 	.word	0x000001f0


	//----- nvinfo : EIATTR_CBANK_PARAM_SIZE
	.align		4
.L_13:
        /*0040*/ 	.byte	0x03, 0x19
        /*0042*/ 	.short	0x000c


	//----- nvinfo : EIATTR_PARAM_CBANK
	.align		4
        /*0044*/ 	.byte	0x04, 0x0a
        /*0046*/ 	.short	(.L_15 - .L_14)
	.align		4
.L_14:
        /*0048*/ 	.word	index@(.nv.constant0._Z13device_globalPji)
        /*004c*/ 	.short	0x0380
        /*004e*/ 	.short	0x000c


	//----- nvinfo : EIATTR_SW_WAR
	.align		4
.L_15:
        /*0050*/ 	.byte	0x04, 0x36
        /*0052*/ 	.short	(.L_17 - .L_16)
.L_16:
        /*0054*/ 	.word	0x00000008
.L_17:


//--------------------- .nv.callgraph             --------------------------
	.section	.nv.callgraph,"",@"SHT_CUDA_CALLGRAPH"
	.align	4
	.sectionentsize	8
	.align		4
        /*0000*/ 	.word	0x00000000
	.align		4
        /*0004*/ 	.word	0xffffffff
	.align		4
        /*0008*/ 	.word	0x00000000
	.align		4
        /*000c*/ 	.word	0xfffffffe
	.align		4
        /*0010*/ 	.word	0x00000000
	.align		4
        /*0014*/ 	.word	0xfffffffd
	.align		4
        /*0018*/ 	.word	0x00000000
	.align		4
        /*001c*/ 	.word	0xfffffffc


//--------------------- .text._Z13device_globalPji --------------------------
	.section	.text._Z13device_globalPji,"ax",@progbits
	.align	128
        .global         _Z13device_globalPji
        .type           _Z13device_globalPji,@function
        .size           _Z13device_globalPji,(.L_x_1 - _Z13device_globalPji)
        .other          _Z13device_globalPji,@"STO_CUDA_ENTRY STV_DEFAULT"
_Z13device_globalPji:
.text._Z13device_globalPji:
[----:B------:R-:W-:Y:S08]  /*0000*/  LDC R1, c[0x0][0x37c] ;  /* 0x0000df00ff017b82 */ /* 0x000ff00000000800 */
[----:B------:R-:W0:Y:S01]  /*0010*/  LDC R8, c[0x0][0x388] ;  /* 0x0000e200ff087b82 */ /* 0x000e220000000800 */
[----:B------:R-:W1:Y:S07]  /*0020*/  S2R R4, SR_TID.X ;  /* 0x0000000000047919 */ /* 0x000e6e0000002100 */
[----:B------:R-:W1:Y:S08]  /*0030*/  S2UR UR4, SR_CTAID.X ;  /* 0x00000000000479c3 */ /* 0x000e700000002500 */
[----:B------:R-:W1:Y:S01]  /*0040*/  LDC R5, c[0x0][0x360] ;  /* 0x0000d800ff057b82 */ /* 0x000e620000000800 */
[----:B0-----:R-:W-:-:S04]  /*0050*/  IABS R7, R8 ;  /* 0x0000000800077213 */ /* 0x001fc80000000000 */
[----:B------:R-:W0:Y:S01]  /*0060*/  I2F.RP R0, R7 ;  /* 0x0000000700007306 */ /* 0x000e220000209400 */
[----:B-1----:R-:W-:Y:S01]  /*0070*/  IMAD R5, R5, UR4, R4 ;  /* 0x0000000405057c24 */ /* 0x002fe2000f8e0204 */
[----:B------:R-:W1:Y:S06]  /*0080*/  LDCU.64 UR4, c[0x0][0x358] ;  /* 0x00006b00ff0477ac */ /* 0x000e6c0008000a00 */
[----:B0-----:R-:W0:Y:S01]  /*0090*/  MUFU.RCP R0, R0 ;  /* 0x0000000000007308 */ /* 0x001e220000001000 */
[----:B------:R-:W-:Y:S01]  /*00a0*/  ISETP.GE.AND P2, PT, R5, RZ, PT ;  /* 0x000000ff0500720c */ /* 0x000fe20003f46270 */
[----:B0-----:R-:W-:Y:S01]  /*00b0*/  VIADD R2, R0, 0xffffffe ;  /* 0x0ffffffe00027836 */ /* 0x001fe20000000000 */
[----:B------:R-:W-:-:S05]  /*00c0*/  IABS R0, R5 ;  /* 0x0000000500007213 */ /* 0x000fca0000000000 */
[----:B------:R0:W2:Y:S02]  /*00d0*/  F2I.FTZ.U32.TRUNC.NTZ R3, R2 ;  /* 0x0000000200037305 */ /* 0x0000a4000021f000 */
[----:B0-----:R-:W-:Y:S01]  /*00e0*/  IMAD.MOV.U32 R2, RZ, RZ, RZ ;  /* 0x000000ffff027224 */ /* 0x001fe200078e00ff */
[----:B--2---:R-:W-:-:S05]  /*00f0*/  IADD3 R6, PT, PT, RZ, -R3, RZ ;  /* 0x80000003ff067210 */ /* 0x004fca0007ffe0ff */
[----:B------:R-:W-:-:S04]  /*0100*/  IMAD R9, R6, R7, RZ ;  /* 0x0000000706097224 */ /* 0x000fc800078e02ff */
[----:B------:R-:W-:-:S06]  /*0110*/  IMAD.HI.U32 R3, R3, R9, R2 ;  /* 0x0000000903037227 */ /* 0x000fcc00078e0002 */
[----:B------:R-:W-:-:S05]  /*0120*/  IMAD.HI.U32 R3, R3, R0, RZ ;  /* 0x0000000003037227 */ /* 0x000fca00078e00ff */
[----:B------:R-:W-:-:S05]  /*0130*/  IADD3 R3, PT, PT, -R3, RZ, RZ ;  /* 0x000000ff03037210 */ /* 0x000fca0007ffe1ff */
[C---:B------:R-:W-:Y:S02]  /*0140*/  IMAD R0, R7.reuse, R3, R0 ;  /* 0x0000000307007224 */ /* 0x040fe400078e0200 */
[----:B------:R-:W0:Y:S03]  /*0150*/  LDC.64 R2, c[0x0][0x380] ;  /* 0x0000e000ff027b82 */ /* 0x000e260000000a00 */
[----:B------:R-:W-:-:S13]  /*0160*/  ISETP.GT.U32.AND P0, PT, R7, R0, PT ;  /* 0x000000000700720c */ /* 0x000fda0003f04070 */
[----:B------:R-:W-:Y:S01]  /*0170*/  @!P0 IMAD.IADD R0, R0, 0x1, -R7 ;  /* 0x0000000100008824 */ /* 0x000fe200078e0a07 */
[----:B------:R-:W-:-:S04]  /*0180*/  ISETP.NE.AND P0, PT, R8, RZ, PT ;  /* 0x000000ff0800720c */ /* 0x000fc80003f05270 */
[----:B------:R-:W-:-:S13]  /*0190*/  ISETP.GT.U32.AND P1, PT, R7, R0, PT ;  /* 0x000000000700720c */ /* 0x000fda0003f24070 */
[----:B------:R-:W-:-:S05]  /*01a0*/  @!P1 IADD3 R0, PT, PT, R0, -R7, RZ ;  /* 0x8000000700009210 */ /* 0x000fca0007ffe0ff */
[----:B------:R-:W-:Y:S01]  /*01b0*/  @!P2 IMAD.MOV R0, RZ, RZ, -R0 ;  /* 0x000000ffff00a224 */ /* 0x000fe200078e0a00 */
[----:B------:R-:W-:-:S05]  /*01c0*/  @!P0 LOP3.LUT R0, RZ, R8, RZ, 0x33, !PT ;  /* 0x00000008ff008212 */ /* 0x000fca00078e33ff */
[----:B0-----:R-:W-:-:S05]  /*01d0*/  IMAD.WIDE R2, R0, 0x4, R2 ;  /* 0x0000000400027825 */ /* 0x001fca00078e0202 */
[----:B-1----:R-:W-:Y:S01]  /*01e0*/  STG.E desc[UR4][R2.64], R5 ;  /* 0x0000000502007986 */ /* 0x002fe2000c101904 */
[----:B------:R-:W-:Y:S05]  /*01f0*/  EXIT ;  /* 0x000000000000794d */ /* 0x000fea0003800000 */
.L_x_0:
[----:B------:R-:W-:-:S00]  /*0200*/  BRA `(.L_x_0) ;  /* 0xfffffffc00fc7947 */ /* 0x000fc0000383ffff */
[----:B------:R-:W-:-:S00]  /*0210*/  NOP ;  /* 0x0000000000007918 */ /* 0x000fc00000000000 */
        /* <DEDUP_REMOVED lines=14> */
.L_x_1:


//--------------------- .nv.shared.reserved.0     --------------------------
	.section	.nv.shared.reserved.0,"aw",@nobits
	.weak		__nv_reservedSMEM_offset_0_alias
	.size		__nv_reservedSMEM_offset_0_alias, 0, 64
	.other		__nv_reservedSMEM_offset_0_alias,@"STO_CUDA_RESERVED_SHARED STV_DEFAULT"
__nv_reservedSMEM_offset_0_alias:
	.zero		0
	.zero		64


//--------------------- .nv.constant0._Z13device_globalPji --------------------------
	.section	.nv.constant0._Z13device_globalPji,"a",@progbits
	.sectionflags	@""
	.align	4
.nv.constant0._Z13device_globalPji:
	.zero		908


//--------------------- SYMBOLS --------------------------

	.type		.nv.reservedSmem.offset0,@object
	.size		.nv.reservedSmem.offset0,0x4
